//
// Generated by NVIDIA NVVM Compiler
//
// Compiler Build ID: CL-36424714
// Cuda compilation tools, release 13.0, V13.0.88
// Based on NVVM 20.0.0
//

.version 9.0
.target sm_100
.address_size 64

	// .globl	_Z6heat2dPdS_dd

.visible .entry _Z6heat2dPdS_dd(
	.param .u64 .ptr .align 1 _Z6heat2dPdS_dd_param_0,
	.param .u64 .ptr .align 1 _Z6heat2dPdS_dd_param_1,
	.param .f64 _Z6heat2dPdS_dd_param_2,
	.param .f64 _Z6heat2dPdS_dd_param_3
)
{
	.reg .b32 	%r<10>;
	.reg .b64 	%rd<12>;
	.reg .b64 	%fd<18>;

	ld.param.u64 	%rd1, [_Z6heat2dPdS_dd_param_0];
	ld.param.u64 	%rd2, [_Z6heat2dPdS_dd_param_1];
	ld.param.f64 	%fd1, [_Z6heat2dPdS_dd_param_2];
	ld.param.f64 	%fd2, [_Z6heat2dPdS_dd_param_3];
	cvta.to.global.u64 	%rd3, %rd2;
	cvta.to.global.u64 	%rd4, %rd1;
	mov.u32 	%r1, %ntid.x;
	add.s32 	%r2, %r1, 2;
	mov.u32 	%r3, %ctaid.x;
	mad.lo.s32 	%r4, %r2, %r3, %r2;
	mov.u32 	%r5, %tid.x;
	add.s32 	%r6, %r4, %r5;
	add.s32 	%r7, %r6, 1;
	add.s32 	%r8, %r7, %r2;
	mul.wide.u32 	%rd5, %r8, 8;
	add.s64 	%rd6, %rd4, %rd5;
	ld.global.nc.f64 	%fd3, [%rd6];
	sub.s32 	%r9, %r7, %r2;
	mul.wide.u32 	%rd7, %r9, 8;
	add.s64 	%rd8, %rd4, %rd7;
	ld.global.nc.f64 	%fd4, [%rd8];
	add.f64 	%fd5, %fd3, %fd4;
	mul.wide.s32 	%rd9, %r6, 8;
	add.s64 	%rd10, %rd4, %rd9;
	ld.global.nc.f64 	%fd6, [%rd10+8];
	add.f64 	%fd7, %fd6, %fd6;
	sub.f64 	%fd8, %fd5, %fd7;
	mul.f64 	%fd9, %fd1, %fd1;
	div.rn.f64 	%fd10, %fd8, %fd9;
	ld.global.nc.f64 	%fd11, [%rd10+16];
	ld.global.nc.f64 	%fd12, [%rd10];
	add.f64 	%fd13, %fd11, %fd12;
	sub.f64 	%fd14, %fd13, %fd7;
	div.rn.f64 	%fd15, %fd14, %fd9;
	add.f64 	%fd16, %fd10, %fd15;
	fma.rn.f64 	%fd17, %fd2, %fd16, %fd6;
	add.s64 	%rd11, %rd3, %rd9;
	st.global.f64 	[%rd11+8], %fd17;
	ret;

}


// ===== COMPILED SASS (sm_100) =====

	.target	sm_100

	.elftype	@"ET_EXEC"


//--------------------- .note.nv.tkinfo           --------------------------
	.section	.note.nv.tkinfo,"",@"SHT_NOTE"
	.sectionflags	@"SHF_NOTE_NV_TKINFO"
	.tkinfo
        /*0018*/ 	.word	0x00000002
        /*0030*/ 	.string	""
        /*0030*/ 	.string	"ptxas"
        /*0030*/ 	.string	"Cuda compilation tools, release 13.0, V13.0.88"
        /*0030*/ 	.string	"Build cuda_13.0.r13.0/compiler.36424714_0"
        /*0030*/ 	.string	"-arch sm_100 -m 64 "



//--------------------- .note.nv.cuinfo           --------------------------
	.section	.note.nv.cuinfo,"",@"SHT_NOTE"
	.sectionflags	@"SHF_NOTE_NV_CUINFO"
        /*0018*/ 	.short	0x0002
        /*001a*/ 	.short	0x0064
        /*001c*/ 	.short	0x0082
	.zero		2


//--------------------- .nv.info                  --------------------------
	.section	.nv.info,"",@"SHT_CUDA_INFO"
	.align	4


	//----- nvinfo : EIATTR_REGCOUNT
	.align		4
        /*0000*/ 	.byte	0x04, 0x2f
        /*0002*/ 	.short	(.L_1 - .L_0)
	.align		4
.L_0:
        /*0004*/ 	.word	index@(_Z6heat2dPdS_dd)
        /*0008*/ 	.word	0x00000020


	//----- nvinfo : EIATTR_FRAME_SIZE
	.align		4
.L_1:
        /*000c*/ 	.byte	0x04, 0x11
        /*000e*/ 	.short	(.L_3 - .L_2)
	.align		4
.L_2:
        /*0010*/ 	.word	index@($__internal_0_$__cuda_sm20_div_rn_f64_full)
        /*0014*/ 	.word	0x00000000


	//----- nvinfo : EIATTR_FRAME_SIZE
	.align		4
.L_3:
        /*0018*/ 	.byte	0x04, 0x11
        /*001a*/ 	.short	(.L_5 - .L_4)
	.align		4
.L_4:
        /*001c*/ 	.word	index@(_Z6heat2dPdS_dd)
        /*0020*/ 	.word	0x00000000


	//----- nvinfo : EIATTR_MIN_STACK_SIZE
	.align		4
.L_5:
        /*0024*/ 	.byte	0x04, 0x12
        /*0026*/ 	.short	(.L_7 - .L_6)
	.align		4
.L_6:
        /*0028*/ 	.word	index@(_Z6heat2dPdS_dd)
        /*002c*/ 	.word	0x00000000
.L_7:


//--------------------- .nv.compat                --------------------------
	.section	.nv.compat,"",@"SHT_CUDA_COMPAT_INFO"
	.align	4
        /*0000*/ 	.byte	0x02, 0x09, 0x00, 0x00, 0x02, 0x02, 0x01, 0x00, 0x02, 0x05, 0x05, 0x00, 0x03, 0x07, 0x01, 0x01
        /*0010*/ 	.byte	0x02, 0x03, 0x00, 0x00, 0x02, 0x06, 0x01, 0x00, 0x04, 0x0b, 0x08, 0x00, 0x01, 0x00, 0x00, 0x00
        /*0020*/ 	.byte	0x00, 0x00, 0x00, 0x00


//--------------------- .nv.info._Z6heat2dPdS_dd  --------------------------
	.section	.nv.info._Z6heat2dPdS_dd,"",@"SHT_CUDA_INFO"
	.sectionflags	@""
	.align	4


	//----- nvinfo : EIATTR_CUDA_API_VERSION
	.align		4
        /*0000*/ 	.byte	0x04, 0x37
        /*0002*/ 	.short	(.L_9 - .L_8)
.L_8:
        /*0004*/ 	.word	0x00000082


	//----- nvinfo : EIATTR_KPARAM_INFO
	.align		4
.L_9:
        /*0008*/ 	.byte	0x04, 0x17
        /*000a*/ 	.short	(.L_11 - .L_10)
.L_10:
        /*000c*/ 	.word	0x00000000
        /*0010*/ 	.short	0x0003
        /*0012*/ 	.short	0x0018
        /*0014*/ 	.byte	0x00, 0xf0, 0x21, 0x00


	//----- nvinfo : EIATTR_KPARAM_INFO
	.align		4
.L_11:
        /*0018*/ 	.byte	0x04, 0x17
        /*001a*/ 	.short	(.L_13 - .L_12)
.L_12:
        /*001c*/ 	.word	0x00000000
        /*0020*/ 	.short	0x0002
        /*0022*/ 	.short	0x0010
        /*0024*/ 	.byte	0x00, 0xf0, 0x21, 0x00


	//----- nvinfo : EIATTR_KPARAM_INFO
	.align		4
.L_13:
        /*0028*/ 	.byte	0x04, 0x17
        /*002a*/ 	.short	(.L_15 - .L_14)
.L_14:
        /*002c*/ 	.word	0x00000000
        /*0030*/ 	.short	0x0001
        /*0032*/ 	.short	0x0008
        /*0034*/ 	.byte	0x00, 0xf5, 0x21, 0x00


	//----- nvinfo : EIATTR_KPARAM_INFO
	.align		4
.L_15:
        /*0038*/ 	.byte	0x04, 0x17
        /*003a*/ 	.short	(.L_17 - .L_16)
.L_16:
        /*003c*/ 	.word	0x00000000
        /*0040*/ 	.short	0x0000
        /*0042*/ 	.short	0x0000
        /*0044*/ 	.byte	0x00, 0xf5, 0x21, 0x00


	//----- nvinfo : EIATTR_SPARSE_MMA_MASK
	.align		4
.L_17:
        /*0048*/ 	.byte	0x03, 0x50
        /*004a*/ 	.short	0x0000


	//----- nvinfo : EIATTR_MAXREG_COUNT
	.align		4
        /*004c*/ 	.byte	0x03, 0x1b
        /*004e*/ 	.short	0x00ff


	//----- nvinfo : EIATTR_MERCURY_ISA_VERSION
	.align		4
        /*0050*/ 	.byte	0x03, 0x5f
        /*0052*/ 	.short	0x0101


	//----- nvinfo : EIATTR_VRC_CTA_INIT_COUNT
	.align		4
        /*0054*/ 	.byte	0x02, 0x4a
	.zero		1
	.zero		1


	//----- nvinfo : EIATTR_EXIT_INSTR_OFFSETS
	.align		4
        /*0058*/ 	.byte	0x04, 0x1c
        /*005a*/ 	.short	(.L_19 - .L_18)


	//   ....[0]....
.L_18:
        /*005c*/ 	.word	0x000004f0


	//----- nvinfo : EIATTR_CRS_STACK_SIZE
	.align		4
.L_19:
        /*0060*/ 	.byte	0x04, 0x1e
        /*0062*/ 	.short	(.L_21 - .L_20)
.L_20:
        /*0064*/ 	.word	0x00000000


	//----- nvinfo : EIATTR_CBANK_PARAM_SIZE
	.align		4
.L_21:
        /*0068*/ 	.byte	0x03, 0x19
        /*006a*/ 	.short	0x0020


	//----- nvinfo : EIATTR_PARAM_CBANK
	.align		4
        /*006c*/ 	.byte	0x04, 0x0a
        /*006e*/ 	.short	(.L_23 - .L_22)
	.align		4
.L_22:
        /*0070*/ 	.word	index@(.nv.constant0._Z6heat2dPdS_dd)
        /*0074*/ 	.short	0x0380
        /*0076*/ 	.short	0x0020


	//----- nvinfo : EIATTR_SW_WAR
	.align		4
.L_23:
        /*0078*/ 	.byte	0x04, 0x36
        /*007a*/ 	.short	(.L_25 - .L_24)
.L_24:
        /*007c*/ 	.word	0x00000008
.L_25:


//--------------------- .nv.callgraph             --------------------------
	.section	.nv.callgraph,"",@"SHT_CUDA_CALLGRAPH"
	.align	4
	.sectionentsize	8
	.align		4
        /*0000*/ 	.word	0x00000000
	.align		4
        /*0004*/ 	.word	0xffffffff
	.align		4
        /*0008*/ 	.word	0x00000000
	.align		4
        /*000c*/ 	.word	0xfffffffe
	.align		4
        /*0010*/ 	.word	0x00000000
	.align		4
        /*0014*/ 	.word	0xfffffffd
	.align		4
        /*0018*/ 	.word	0x00000000
	.align		4
        /*001c*/ 	.word	0xfffffffc


//--------------------- .text._Z6heat2dPdS_dd     --------------------------
	.section	.text._Z6heat2dPdS_dd,"ax",@progbits
	.align	128
        .global         _Z6heat2dPdS_dd
        .type           _Z6heat2dPdS_dd,@function
        .size           _Z6heat2dPdS_dd,(.L_x_10 - _Z6heat2dPdS_dd)
        .other          _Z6heat2dPdS_dd,@"STO_CUDA_ENTRY STV_DEFAULT"
_Z6heat2dPdS_dd:
.text._Z6heat2dPdS_dd:
[----:B------:R-:W-:Y:S01]  /*0000*/  LDC R1, c[0x0][0x37c] ;  /* 0x0000df00ff017b82 */ /* 0x000fe20000000800 */
[----:B------:R-:W0:Y:S07]  /*0010*/  S2R R4, SR_TID.X ;  /* 0x0000000000047919 */ /* 0x000e2e0000002100 */
[----:B------:R-:W1:Y:S01]  /*0020*/  S2UR UR5, SR_CTAID.X ;  /* 0x00000000000579c3 */ /* 0x000e620000002500 */
[----:B------:R-:W2:Y:S01]  /*0030*/  LDCU UR4, c[0x0][0x360] ;  /* 0x00006c00ff0477ac */ /* 0x000ea20008000800 */
[----:B------:R-:W3:Y:S06]  /*0040*/  LDCU.64 UR6, c[0x0][0x358] ;  /* 0x00006b00ff0677ac */ /* 0x000eec0008000a00 */
[----:B------:R-:W4:Y:S08]  /*0050*/  LDC.64 R6, c[0x0][0x380] ;  /* 0x0000e000ff067b82 */ /* 0x000f300000000a00 */
[----:B------:R-:W5:Y:S01]  /*0060*/  LDC.64 R14, c[0x0][0x390] ;  /* 0x0000e400ff0e7b82 */ /* 0x000f620000000a00 */
[----:B--2---:R-:W-:-:S04]  /*0070*/  UIADD3 UR4, UPT, UPT, UR4, 0x2, URZ ;  /* 0x0000000204047890 */ /* 0x004fc8000fffe0ff */
[----:B-1----:R-:W-:-:S06]  /*0080*/  UIMAD UR5, UR4, UR5, UR4 ;  /* 0x00000005040572a4 */ /* 0x002fcc000f8e0204 */
[----:B0-----:R-:W-:-:S04]  /*0090*/  VIADD R4, R4, UR5 ;  /* 0x0000000504047c36 */ /* 0x001fc80008000000 */
[C---:B------:R-:W-:Y:S02]  /*00a0*/  VIADD R0, R4.reuse, 0x1 ;  /* 0x0000000104007836 */ /* 0x040fe40000000000 */
[----:B----4-:R-:W-:-:S04]  /*00b0*/  IMAD.WIDE R18, R4, 0x8, R6 ;  /* 0x0000000804127825 */ /* 0x010fc800078e0206 */
[C---:B------:R-:W-:Y:S01]  /*00c0*/  VIADD R3, R0.reuse, UR4 ;  /* 0x0000000400037c36 */ /* 0x040fe20008000000 */
[----:B---3--:R-:W2:Y:S01]  /*00d0*/  LDG.E.64.CONSTANT R16, desc[UR6][R18.64+0x8] ;  /* 0x0000080612107981 */ /* 0x008ea2000c1e9b00 */
[----:B------:R-:W-:Y:S02]  /*00e0*/  VIADD R5, R0, -UR4 ;  /* 0x8000000400057c36 */ /* 0x000fe40008000000 */
[----:B------:R-:W-:-:S04]  /*00f0*/  IMAD.WIDE.U32 R2, R3, 0x8, R6 ;  /* 0x0000000803027825 */ /* 0x000fc800078e0006 */
[----:B------:R-:W-:Y:S02]  /*0100*/  IMAD.WIDE.U32 R6, R5, 0x8, R6 ;  /* 0x0000000805067825 */ /* 0x000fe400078e0006 */
[----:B------:R-:W3:Y:S04]  /*0110*/  LDG.E.64.CONSTANT R2, desc[UR6][R2.64] ;  /* 0x0000000602027981 */ /* 0x000ee8000c1e9b00 */
[----:B------:R-:W3:Y:S01]  /*0120*/  LDG.E.64.CONSTANT R6, desc[UR6][R6.64] ;  /* 0x0000000606067981 */ /* 0x000ee2000c1e9b00 */
[----:B-----5:R-:W-:-:S06]  /*0130*/  DMUL R14, R14, R14 ;  /* 0x0000000e0e0e7228 */ /* 0x020fcc0000000000 */
[----:B------:R-:W0:Y:S01]  /*0140*/  MUFU.RCP64H R9, R15 ;  /* 0x0000000f00097308 */ /* 0x000e220000001800 */
[----:B------:R-:W-:-:S06]  /*0150*/  IMAD.MOV.U32 R8, RZ, RZ, 0x1 ;  /* 0x00000001ff087424 */ /* 0x000fcc00078e00ff */
[----:B0-----:R-:W-:-:S08]  /*0160*/  DFMA R10, -R14, R8, 1 ;  /* 0x3ff000000e0a742b */ /* 0x001fd00000000108 */
[----:B------:R-:W-:-:S08]  /*0170*/  DFMA R10, R10, R10, R10 ;  /* 0x0000000a0a0a722b */ /* 0x000fd0000000000a */
[----:B------:R-:W-:-:S08]  /*0180*/  DFMA R10, R8, R10, R8 ;  /* 0x0000000a080a722b */ /* 0x000fd00000000008 */
[----:B------:R-:W-:-:S08]  /*0190*/  DFMA R8, -R14, R10, 1 ;  /* 0x3ff000000e08742b */ /* 0x000fd0000000010a */
[----:B------:R-:W-:Y:S01]  /*01a0*/  DFMA R8, R10, R8, R10 ;  /* 0x000000080a08722b */ /* 0x000fe2000000000a */
[----:B------:R-:W-:Y:S01]  /*01b0*/  BSSY.RECONVERGENT B0, `(.L_x_0) ;  /* 0x0000011000007945 */ /* 0x000fe20003800200 */
[----:B--2---:R-:W-:Y:S02]  /*01c0*/  DADD R12, R16, R16 ;  /* 0x00000000100c7229 */ /* 0x004fe40000000010 */
[----:B---3--:R-:W-:-:S08]  /*01d0*/  DADD R2, R2, R6 ;  /* 0x0000000002027229 */ /* 0x008fd00000000006 */
[----:B------:R-:W-:-:S08]  /*01e0*/  DADD R6, R2, -R12 ;  /* 0x0000000002067229 */ /* 0x000fd0000000080c */
[----:B------:R-:W-:-:S08]  /*01f0*/  DMUL R2, R6, R8 ;  /* 0x0000000806027228 */ /* 0x000fd00000000000 */
[----:B------:R-:W-:-:S08]  /*0200*/  DFMA R10, -R14, R2, R6 ;  /* 0x000000020e0a722b */ /* 0x000fd00000000106 */
[----:B------:R-:W-:Y:S01]  /*0210*/  DFMA R2, R8, R10, R2 ;  /* 0x0000000a0802722b */ /* 0x000fe20000000002 */
[----:B------:R-:W-:-:S09]  /*0220*/  FSETP.GEU.AND P1, PT, |R7|, 6.5827683646048100446e-37, PT ;  /* 0x036000000700780b */ /* 0x000fd20003f2e200 */
[----:B------:R-:W-:-:S05]  /*0230*/  FFMA R0, RZ, R15, R3 ;  /* 0x0000000fff007223 */ /* 0x000fca0000000003 */
[----:B------:R-:W-:-:S13]  /*0240*/  FSETP.GT.AND P0, PT, |R0|, 1.469367938527859385e-39, PT ;  /* 0x001000000000780b */ /* 0x000fda0003f04200 */
[----:B------:R-:W-:Y:S05]  /*0250*/  @P0 BRA P1, `(.L_x_1) ;  /* 0x0000000000180947 */ /* 0x000fea0000800000 */
[----:B------:R-:W-:Y:S01]  /*0260*/  IMAD.MOV.U32 R8, RZ, RZ, R14 ;  /* 0x000000ffff087224 */ /* 0x000fe200078e000e */
[----:B------:R-:W-:Y:S01]  /*0270*/  MOV R0, 0x2a0 ;  /* 0x000002a000007802 */ /* 0x000fe20000000f00 */
[----:B------:R-:W-:-:S07]  /*0280*/  IMAD.MOV.U32 R9, RZ, RZ, R15 ;  /* 0x000000ffff097224 */ /* 0x000fce00078e000f */
[----:B------:R-:W-:Y:S05]  /*0290*/  CALL.REL.NOINC `($__internal_0_$__cuda_sm20_div_rn_f64_full) ;  /* 0x0000000000987944 */ /* 0x000fea0003c00000 */
[----:B------:R-:W-:Y:S02]  /*02a0*/  IMAD.MOV.U32 R2, RZ, RZ, R22 ;  /* 0x000000ffff027224 */ /* 0x000fe400078e0016 */
[----:B------:R-:W-:-:S07]  /*02b0*/  IMAD.MOV.U32 R3, RZ, RZ, R23 ;  /* 0x000000ffff037224 */ /* 0x000fce00078e0017 */
.L_x_1:
[----:B------:R-:W-:Y:S05]  /*02c0*/  BSYNC.RECONVERGENT B0 ;  /* 0x0000000000007941 */ /* 0x000fea0003800200 */
.L_x_0:
[----:B------:R-:W2:Y:S04]  /*02d0*/  LDG.E.64.CONSTANT R6, desc[UR6][R18.64+0x10] ;  /* 0x0000100612067981 */ /* 0x000ea8000c1e9b00 */
[----:B------:R-:W2:Y:S01]  /*02e0*/  LDG.E.64.CONSTANT R8, desc[UR6][R18.64] ;  /* 0x0000000612087981 */ /* 0x000ea2000c1e9b00 */
[----:B------:R-:W0:Y:S01]  /*02f0*/  MUFU.RCP64H R11, R15 ;  /* 0x0000000f000b7308 */ /* 0x000e220000001800 */
[----:B------:R-:W-:Y:S01]  /*0300*/  IMAD.MOV.U32 R10, RZ, RZ, 0x1 ;  /* 0x00000001ff0a7424 */ /* 0x000fe200078e00ff */
[----:B------:R-:W-:Y:S05]  /*0310*/  BSSY.RECONVERGENT B0, `(.L_x_2) ;  /* 0x0000017000007945 */ /* 0x000fea0003800200 */
[----:B0-----:R-:W-:-:S08]  /*0320*/  DFMA R20, -R14, R10, 1 ;  /* 0x3ff000000e14742b */ /* 0x001fd0000000010a */
[----:B------:R-:W-:-:S08]  /*0330*/  DFMA R20, R20, R20, R20 ;  /* 0x000000141414722b */ /* 0x000fd00000000014 */
[----:B------:R-:W-:Y:S02]  /*0340*/  DFMA R20, R10, R20, R10 ;  /* 0x000000140a14722b */ /* 0x000fe4000000000a */
[----:B--2---:R-:W-:-:S06]  /*0350*/  DADD R6, R6, R8 ;  /* 0x0000000006067229 */ /* 0x004fcc0000000008 */
[----:B------:R-:W-:Y:S02]  /*0360*/  DFMA R8, -R14, R20, 1 ;  /* 0x3ff000000e08742b */ /* 0x000fe40000000114 */
[----:B------:R-:W-:-:S06]  /*0370*/  DADD R12, -R12, R6 ;  /* 0x000000000c0c7229 */ /* 0x000fcc0000000106 */
[----:B------:R-:W-:-:S08]  /*0380*/  DFMA R20, R20, R8, R20 ;  /* 0x000000081414722b */ /* 0x000fd00000000014 */
[----:B------:R-:W-:Y:S01]  /*0390*/  DMUL R6, R20, R12 ;  /* 0x0000000c14067228 */ /* 0x000fe20000000000 */
[----:B------:R-:W-:-:S07]  /*03a0*/  FSETP.GEU.AND P1, PT, |R13|, 6.5827683646048100446e-37, PT ;  /* 0x036000000d00780b */ /* 0x000fce0003f2e200 */
[----:B------:R-:W-:-:S08]  /*03b0*/  DFMA R8, -R14, R6, R12 ;  /* 0x000000060e08722b */ /* 0x000fd0000000010c */
[----:B------:R-:W-:-:S10]  /*03c0*/  DFMA R6, R20, R8, R6 ;  /* 0x000000081406722b */ /* 0x000fd40000000006 */
[----:B------:R-:W-:-:S05]  /*03d0*/  FFMA R0, RZ, R15, R7 ;  /* 0x0000000fff007223 */ /* 0x000fca0000000007 */
[----:B------:R-:W-:-:S13]  /*03e0*/  FSETP.GT.AND P0, PT, |R0|, 1.469367938527859385e-39, PT ;  /* 0x001000000000780b */ /* 0x000fda0003f04200 */
[----:B------:R-:W-:Y:S05]  /*03f0*/  @P0 BRA P1, `(.L_x_3) ;  /* 0x0000000000200947 */ /* 0x000fea0000800000 */
[----:B------:R-:W-:Y:S01]  /*0400*/  IMAD.MOV.U32 R6, RZ, RZ, R12 ;  /* 0x000000ffff067224 */ /* 0x000fe200078e000c */
[----:B------:R-:W-:Y:S01]  /*0410*/  MOV R0, 0x460 ;  /* 0x0000046000007802 */ /* 0x000fe20000000f00 */
[----:B------:R-:W-:Y:S02]  /*0420*/  IMAD.MOV.U32 R7, RZ, RZ, R13 ;  /* 0x000000ffff077224 */ /* 0x000fe400078e000d */
[----:B------:R-:W-:Y:S02]  /*0430*/  IMAD.MOV.U32 R8, RZ, RZ, R14 ;  /* 0x000000ffff087224 */ /* 0x000fe400078e000e */
[----:B------:R-:W-:-:S07]  /*0440*/  IMAD.MOV.U32 R9, RZ, RZ, R15 ;  /* 0x000000ffff097224 */ /* 0x000fce00078e000f */
[----:B------:R-:W-:Y:S05]  /*0450*/  CALL.REL.NOINC `($__internal_0_$__cuda_sm20_div_rn_f64_full) ;  /* 0x0000000000287944 */ /* 0x000fea0003c00000 */
[----:B------:R-:W-:Y:S02]  /*0460*/  IMAD.MOV.U32 R6, RZ, RZ, R22 ;  /* 0x000000ffff067224 */ /* 0x000fe400078e0016 */
[----:B------:R-:W-:-:S07]  /*0470*/  IMAD.MOV.U32 R7, RZ, RZ, R23 ;  /* 0x000000ffff077224 */ /* 0x000fce00078e0017 */
.L_x_3:
[----:B------:R-:W-:Y:S05]  /*0480*/  BSYNC.RECONVERGENT B0 ;  /* 0x0000000000007941 */ /* 0x000fea0003800200 */
.L_x_2:
[----:B------:R-:W0:Y:S01]  /*0490*/  LDC.64 R8, c[0x0][0x388] ;  /* 0x0000e200ff087b82 */ /* 0x000e220000000a00 */
[----:B------:R-:W1:Y:S01]  /*04a0*/  LDCU.64 UR4, c[0x0][0x398] ;  /* 0x00007300ff0477ac */ /* 0x000e620008000a00 */
[----:B------:R-:W-:-:S08]  /*04b0*/  DADD R2, R6, R2 ;  /* 0x0000000006027229 */ /* 0x000fd00000000002 */
[----:B-1----:R-:W-:Y:S01]  /*04c0*/  DFMA R2, R2, UR4, R16 ;  /* 0x0000000402027c2b */ /* 0x002fe20008000010 */
[----:B0-----:R-:W-:-:S06]  /*04d0*/  IMAD.WIDE R4, R4, 0x8, R8 ;  /* 0x0000000804047825 */ /* 0x001fcc00078e0208 */
[----:B------:R-:W-:Y:S01]  /*04e0*/  STG.E.64 desc[UR6][R4.64+0x8], R2 ;  /* 0x0000080204007986 */ /* 0x000fe2000c101b06 */
[----:B------:R-:W-:Y:S05]  /*04f0*/  EXIT ;  /* 0x000000000000794d */ /* 0x000fea0003800000 */
        .weak           $__internal_0_$__cuda_sm20_div_rn_f64_full
        .type           $__internal_0_$__cuda_sm20_div_rn_f64_full,@function
        .size           $__internal_0_$__cuda_sm20_div_rn_f64_full,(.L_x_10 - $__internal_0_$__cuda_sm20_div_rn_f64_full)
$__internal_0_$__cuda_sm20_div_rn_f64_full:
[C---:B------:R-:W-:Y:S01]  /*0500*/  FSETP.GEU.AND P0, PT, |R9|.reuse, 1.469367938527859385e-39, PT ;  /* 0x001000000900780b */ /* 0x040fe20003f0e200 */
[----:B------:R-:W-:Y:S01]  /*0510*/  IMAD.MOV.U32 R20, RZ, RZ, 0x1 ;  /* 0x00000001ff147424 */ /* 0x000fe200078e00ff */
[----:B------:R-:W-:Y:S01]  /*0520*/  LOP3.LUT R10, R9, 0x800fffff, RZ, 0xc0, !PT ;  /* 0x800fffff090a7812 */ /* 0x000fe200078ec0ff */
[----:B------:R-:W-:Y:S01]  /*0530*/  IMAD.MOV.U32 R28, RZ, RZ, 0x1ca00000 ;  /* 0x1ca00000ff1c7424 */ /* 0x000fe200078e00ff */
[C---:B------:R-:W-:Y:S01]  /*0540*/  FSETP.GEU.AND P2, PT, |R7|.reuse, 1.469367938527859385e-39, PT ;  /* 0x001000000700780b */ /* 0x040fe20003f4e200 */
[----:B------:R-:W-:Y:S01]  /*0550*/  BSSY.RECONVERGENT B1, `(.L_x_4) ;  /* 0x0000052000017945 */ /* 0x000fe20003800200 */
[----:B------:R-:W-:Y:S01]  /*0560*/  LOP3.LUT R11, R10, 0x3ff00000, RZ, 0xfc, !PT ;  /* 0x3ff000000a0b7812 */ /* 0x000fe200078efcff */
[----:B------:R-:W-:Y:S01]  /*0570*/  IMAD.MOV.U32 R10, RZ, RZ, R8 ;  /* 0x000000ffff0a7224 */ /* 0x000fe200078e0008 */
[----:B------:R-:W-:Y:S02]  /*0580*/  LOP3.LUT R5, R7, 0x7ff00000, RZ, 0xc0, !PT ;  /* 0x7ff0000007057812 */ /* 0x000fe400078ec0ff */
[----:B------:R-:W-:-:S03]  /*0590*/  LOP3.LUT R29, R9, 0x7ff00000, RZ, 0xc0, !PT ;  /* 0x7ff00000091d7812 */ /* 0x000fc600078ec0ff */
[----:B------:R-:W-:Y:S01]  /*05a0*/  @!P0 DMUL R10, R8, 8.98846567431157953865e+307 ;  /* 0x7fe00000080a8828 */ /* 0x000fe20000000000 */
[----:B------:R-:W-:-:S03]  /*05b0*/  ISETP.GE.U32.AND P1, PT, R5, R29, PT ;  /* 0x0000001d0500720c */ /* 0x000fc60003f26070 */
[----:B------:R-:W-:Y:S02]  /*05c0*/  @!P2 LOP3.LUT R22, R9, 0x7ff00000, RZ, 0xc0, !PT ;  /* 0x7ff000000916a812 */ /* 0x000fe400078ec0ff */
[----:B------:R-:W0:Y:S02]  /*05d0*/  MUFU.RCP64H R21, R11 ;  /* 0x0000000b00157308 */ /* 0x000e240000001800 */
[----:B------:R-:W-:Y:S02]  /*05e0*/  @!P2 ISETP.GE.U32.AND P3, PT, R5, R22, PT ;  /* 0x000000160500a20c */ /* 0x000fe40003f66070 */
[----:B------:R-:W-:Y:S02]  /*05f0*/  @!P0 LOP3.LUT R29, R11, 0x7ff00000, RZ, 0xc0, !PT ;  /* 0x7ff000000b1d8812 */ /* 0x000fe400078ec0ff */
[----:B------:R-:W-:-:S04]  /*0600*/  @!P2 SEL R23, R28, 0x63400000, !P3 ;  /* 0x634000001c17a807 */ /* 0x000fc80005800000 */
[----:B------:R-:W-:-:S04]  /*0610*/  @!P2 LOP3.LUT R26, R23, 0x80000000, R7, 0xf8, !PT ;  /* 0x80000000171aa812 */ /* 0x000fc800078ef807 */
[----:B------:R-:W-:Y:S01]  /*0620*/  @!P2 LOP3.LUT R27, R26, 0x100000, RZ, 0xfc, !PT ;  /* 0x001000001a1ba812 */ /* 0x000fe200078efcff */
[----:B------:R-:W-:Y:S01]  /*0630*/  @!P2 IMAD.MOV.U32 R26, RZ, RZ, RZ ;  /* 0x000000ffff1aa224 */ /* 0x000fe200078e00ff */
[----:B0-----:R-:W-:-:S08]  /*0640*/  DFMA R24, R20, -R10, 1 ;  /* 0x3ff000001418742b */ /* 0x001fd0000000080a */
[----:B------:R-:W-:-:S08]  /*0650*/  DFMA R24, R24, R24, R24 ;  /* 0x000000181818722b */ /* 0x000fd00000000018 */
[----:B------:R-:W-:Y:S01]  /*0660*/  DFMA R24, R20, R24, R20 ;  /* 0x000000181418722b */ /* 0x000fe20000000014 */
[----:B------:R-:W-:Y:S01]  /*0670*/  SEL R21, R28, 0x63400000, !P1 ;  /* 0x634000001c157807 */ /* 0x000fe20004800000 */
[----:B------:R-:W-:-:S03]  /*0680*/  IMAD.MOV.U32 R20, RZ, RZ, R6 ;  /* 0x000000ffff147224 */ /* 0x000fc600078e0006 */
[----:B------:R-:W-:-:S03]  /*0690*/  LOP3.LUT R21, R21, 0x800fffff, R7, 0xf8, !PT ;  /* 0x800fffff15157812 */ /* 0x000fc600078ef807 */
[----:B------:R-:W-:-:S03]  /*06a0*/  DFMA R22, R24, -R10, 1 ;  /* 0x3ff000001816742b */ /* 0x000fc6000000080a */
[----:B------:R-:W-:-:S05]  /*06b0*/  @!P2 DFMA R20, R20, 2, -R26 ;  /* 0x400000001414a82b */ /* 0x000fca000000081a */
[----:B------:R-:W-:-:S08]  /*06c0*/  DFMA R22, R24, R22, R24 ;  /* 0x000000161816722b */ /* 0x000fd00000000018 */
[----:B------:R-:W-:-:S08]  /*06d0*/  DMUL R24, R22, R20 ;  /* 0x0000001416187228 */ /* 0x000fd00000000000 */
[----:B------:R-:W-:-:S08]  /*06e0*/  DFMA R26, R24, -R10, R20 ;  /* 0x8000000a181a722b */ /* 0x000fd00000000014 */
[----:B------:R-:W-:Y:S01]  /*06f0*/  DFMA R26, R22, R26, R24 ;  /* 0x0000001a161a722b */ /* 0x000fe20000000018 */
[----:B------:R-:W-:Y:S01]  /*0700*/  IMAD.MOV.U32 R24, RZ, RZ, R5 ;  /* 0x000000ffff187224 */ /* 0x000fe200078e0005 */
[----:B------:R-:W-:-:S05]  /*0710*/  @!P2 LOP3.LUT R24, R21, 0x7ff00000, RZ, 0xc0, !PT ;  /* 0x7ff000001518a812 */ /* 0x000fca00078ec0ff */
[----:B------:R-:W-:-:S05]  /*0720*/  VIADD R22, R24, 0xffffffff ;  /* 0xffffffff18167836 */ /* 0x000fca0000000000 */
[----:B------:R-:W-:Y:S01]  /*0730*/  ISETP.GT.U32.AND P0, PT, R22, 0x7feffffe, PT ;  /* 0x7feffffe1600780c */ /* 0x000fe20003f04070 */
[----:B------:R-:W-:-:S05]  /*0740*/  VIADD R22, R29, 0xffffffff ;  /* 0xffffffff1d167836 */ /* 0x000fca0000000000 */
[----:B------:R-:W-:-:S13]  /*0750*/  ISETP.GT.U32.OR P0, PT, R22, 0x7feffffe, P0 ;  /* 0x7feffffe1600780c */ /* 0x000fda0000704470 */
[----:B------:R-:W-:Y:S05]  /*0760*/  @P0 BRA `(.L_x_5) ;  /* 0x00000000006c0947 */ /* 0x000fea0003800000 */
[----:B------:R-:W-:-:S04]  /*0770*/  LOP3.LUT R22, R9, 0x7ff00000, RZ, 0xc0, !PT ;  /* 0x7ff0000009167812 */ /* 0x000fc800078ec0ff */
[CC--:B------:R-:W-:Y:S02]  /*0780*/  VIADDMNMX R6, R5.reuse, -R22.reuse, 0xb9600000, !PT ;  /* 0xb960000005067446 */ /* 0x0c0fe40007800916 */
[----:B------:R-:W-:Y:S02]  /*0790*/  ISETP.GE.U32.AND P0, PT, R5, R22, PT ;  /* 0x000000160500720c */ /* 0x000fe40003f06070 */
[----:B------:R-:W-:Y:S01]  /*07a0*/  VIMNMX R5, PT, PT, R6, 0x46a00000, PT ;  /* 0x46a0000006057848 */ /* 0x000fe20003fe0100 */
[----:B------:R-:W-:Y:S01]  /*07b0*/  IMAD.MOV.U32 R6, RZ, RZ, RZ ;  /* 0x000000ffff067224 */ /* 0x000fe200078e00ff */
[----:B------:R-:W-:-:S05]  /*07c0*/  SEL R28, R28, 0x63400000, !P0 ;  /* 0x634000001c1c7807 */ /* 0x000fca0004000000 */
[----:B------:R-:W-:-:S04]  /*07d0*/  IMAD.IADD R5, R5, 0x1, -R28 ;  /* 0x0000000105057824 */ /* 0x000fc800078e0a1c */
[----:B------:R-:W-:-:S06]  /*07e0*/  VIADD R7, R5, 0x7fe00000 ;  /* 0x7fe0000005077836 */ /* 0x000fcc0000000000 */
[----:B------:R-:W-:-:S10]  /*07f0*/  DMUL R22, R26, R6 ;  /* 0x000000061a167228 */ /* 0x000fd40000000000 */
[----:B------:R-:W-:-:S13]  /*0800*/  FSETP.GTU.AND P0, PT, |R23|, 1.469367938527859385e-39, PT ;  /* 0x001000001700780b */ /* 0x000fda0003f0c200 */
[----:B------:R-:W-:Y:S05]  /*0810*/  @P0 BRA `(.L_x_6) ;  /* 0x0000000000940947 */ /* 0x000fea0003800000 */
[----:B------:R-:W-:-:S06]  /*0820*/  DFMA R10, R26, -R10, R20 ;  /* 0x8000000a1a0a722b */ /* 0x000fcc0000000014 */
[----:B------:R-:W-:-:S04]  /*0830*/  IMAD.MOV.U32 R10, RZ, RZ, RZ ;  /* 0x000000ffff0a7224 */ /* 0x000fc800078e00ff */
[C---:B------:R-:W-:Y:S02]  /*0840*/  FSETP.NEU.AND P0, PT, R11.reuse, RZ, PT ;  /* 0x000000ff0b00720b */ /* 0x040fe40003f0d000 */
[----:B------:R-:W-:-:S04]  /*0850*/  LOP3.LUT R9, R11, 0x80000000, R9, 0x48, !PT ;  /* 0x800000000b097812 */ /* 0x000fc800078e4809 */
[----:B------:R-:W-:-:S07]  /*0860*/  LOP3.LUT R11, R9, R7, RZ, 0xfc, !PT ;  /* 0x00000007090b7212 */ /* 0x000fce00078efcff */
[----:B------:R-:W-:Y:S05]  /*0870*/  @!P0 BRA `(.L_x_6) ;  /* 0x00000000007c8947 */ /* 0x000fea0003800000 */
[----:B------:R-:W-:Y:S01]  /*0880*/  IMAD.MOV R7, RZ, RZ, -R5 ;  /* 0x000000ffff077224 */ /* 0x000fe200078e0a05 */
[----:B------:R-:W-:Y:S01]  /*0890*/  DMUL.RP R10, R26, R10 ;  /* 0x0000000a1a0a7228 */ /* 0x000fe20000008000 */
[----:B------:R-:W-:Y:S01]  /*08a0*/  IMAD.MOV.U32 R6, RZ, RZ, RZ ;  /* 0x000000ffff067224 */ /* 0x000fe200078e00ff */
[----:B------:R-:W-:-:S05]  /*08b0*/  IADD3 R5, PT, PT, -R5, -0x43300000, RZ ;  /* 0xbcd0000005057810 */ /* 0x000fca0007ffe1ff */
[----:B------:R-:W-:-:S03]  /*08c0*/  DFMA R6, R22, -R6, R26 ;  /* 0x800000061606722b */ /* 0x000fc6000000001a */
[----:B------:R-:W-:-:S07]  /*08d0*/  LOP3.LUT R9, R11, R9, RZ, 0x3c, !PT ;  /* 0x000000090b097212 */ /* 0x000fce00078e3cff */
[----:B------:R-:W-:-:S04]  /*08e0*/  FSETP.NEU.AND P0, PT, |R7|, R5, PT ;  /* 0x000000050700720b */ /* 0x000fc80003f0d200 */
[----:B------:R-:W-:Y:S02]  /*08f0*/  FSEL R22, R10, R22, !P0 ;  /* 0x000000160a167208 */ /* 0x000fe40004000000 */
[----:B------:R-:W-:Y:S01]  /*0900*/  FSEL R23, R9, R23, !P0 ;  /* 0x0000001709177208 */ /* 0x000fe20004000000 */
[----:B------:R-:W-:Y:S06]  /*0910*/  BRA `(.L_x_6) ;  /* 0x0000000000547947 */ /* 0x000fec0003800000 */
.L_x_5:
[----:B------:R-:W-:-:S14]  /*0920*/  DSETP.NAN.AND P0, PT, R6, R6, PT ;  /* 0x000000060600722a */ /* 0x000fdc0003f08000 */
[----:B------:R-:W-:Y:S05]  /*0930*/  @P0 BRA `(.L_x_7) ;  /* 0x0000000000440947 */ /* 0x000fea0003800000 */
[----:B------:R-:W-:-:S14]  /*0940*/  DSETP.NAN.AND P0, PT, R8, R8, PT ;  /* 0x000000080800722a */ /* 0x000fdc0003f08000 */
[----:B------:R-:W-:Y:S05]  /*0950*/  @P0 BRA `(.L_x_8) ;  /* 0x0000000000300947 */ /* 0x000fea0003800000 */
[----:B------:R-:W-:Y:S01]  /*0960*/  ISETP.NE.AND P0, PT, R24, R29, PT ;  /* 0x0000001d1800720c */ /* 0x000fe20003f05270 */
[----:B------:R-:W-:Y:S02]  /*0970*/  IMAD.MOV.U32 R22, RZ, RZ, 0x0 ;  /* 0x00000000ff167424 */ /* 0x000fe400078e00ff */
[----:B------:R-:W-:-:S10]  /*0980*/  IMAD.MOV.U32 R23, RZ, RZ, -0x80000 ;  /* 0xfff80000ff177424 */ /* 0x000fd400078e00ff */
[----:B------:R-:W-:Y:S05]  /*0990*/  @!P0 BRA `(.L_x_6) ;  /* 0x0000000000348947 */ /* 0x000fea0003800000 */
[----:B------:R-:W-:Y:S02]  /*09a0*/  ISETP.NE.AND P0, PT, R24, 0x7ff00000, PT ;  /* 0x7ff000001800780c */ /* 0x000fe40003f05270 */
[----:B------:R-:W-:Y:S02]  /*09b0*/  LOP3.LUT R23, R7, 0x80000000, R9, 0x48, !PT ;  /* 0x8000000007177812 */ /* 0x000fe400078e4809 */
[----:B------:R-:W-:-:S13]  /*09c0*/  ISETP.EQ.OR P0, PT, R29, RZ, !P0 ;  /* 0x000000ff1d00720c */ /* 0x000fda0004702670 */
[----:B------:R-:W-:Y:S01]  /*09d0*/  @P0 LOP3.LUT R5, R23, 0x7ff00000, RZ, 0xfc, !PT ;  /* 0x7ff0000017050812 */ /* 0x000fe200078efcff */
[----:B------:R-:W-:Y:S02]  /*09e0*/  @!P0 IMAD.MOV.U32 R22, RZ, RZ, RZ ;  /* 0x000000ffff168224 */ /* 0x000fe400078e00ff */
[----:B------:R-:W-:Y:S02]  /*09f0*/  @P0 IMAD.MOV.U32 R22, RZ, RZ, RZ ;  /* 0x000000ffff160224 */ /* 0x000fe400078e00ff */
[----:B------:R-:W-:Y:S01]  /*0a00*/  @P0 IMAD.MOV.U32 R23, RZ, RZ, R5 ;  /* 0x000000ffff170224 */ /* 0x000fe200078e0005 */
[----:B------:R-:W-:Y:S06]  /*0a10*/  BRA `(.L_x_6) ;  /* 0x0000000000147947 */ /* 0x000fec0003800000 */
.L_x_8:
[----:B------:R-:W-:Y:S01]  /*0a20*/  LOP3.LUT R23, R9, 0x80000, RZ, 0xfc, !PT ;  /* 0x0008000009177812 */ /* 0x000fe200078efcff */
[----:B------:R-:W-:Y:S01]  /*0a30*/  IMAD.MOV.U32 R22, RZ, RZ, R8 ;  /* 0x000000ffff167224 */ /* 0x000fe200078e0008 */
[----:B------:R-:W-:Y:S06]  /*0a40*/  BRA `(.L_x_6) ;  /* 0x0000000000087947 */ /* 0x000fec0003800000 */
.L_x_7:
[----:B------:R-:W-:Y:S01]  /*0a50*/  LOP3.LUT R23, R7, 0x80000, RZ, 0xfc, !PT ;  /* 0x0008000007177812 */ /* 0x000fe200078efcff */
[----:B------:R-:W-:-:S07]  /*0a60*/  IMAD.MOV.U32 R22, RZ, RZ, R6 ;  /* 0x000000ffff167224 */ /* 0x000fce00078e0006 */
.L_x_6:
[----:B------:R-:W-:Y:S05]  /*0a70*/  BSYNC.RECONVERGENT B1 ;  /* 0x0000000000017941 */ /* 0x000fea0003800200 */
.L_x_4:
[----:B------:R-:W-:Y:S02]  /*0a80*/  IMAD.MOV.U32 R6, RZ, RZ, R0 ;  /* 0x000000ffff067224 */ /* 0x000fe400078e0000 */
[----:B------:R-:W-:-:S04]  /*0a90*/  IMAD.MOV.U32 R7, RZ, RZ, 0x0 ;  /* 0x00000000ff077424 */ /* 0x000fc800078e00ff */
[----:B------:R-:W-:Y:S05]  /*0aa0*/  RET.REL.NODEC R6 `(_Z6heat2dPdS_dd) ;  /* 0xfffffff406547950 */ /* 0x000fea0003c3ffff */
.L_x_9:
[----:B------:R-:W-:-:S00]  /*0ab0*/  BRA `(.L_x_9) ;  /* 0xfffffffc00fc7947 */ /* 0x000fc0000383ffff */
[----:B------:R-:W-:-:S00]  /*0ac0*/  NOP ;  /* 0x0000000000007918 */ /* 0x000fc00000000000 */
        /* <DEDUP_REMOVED lines=11> */
.L_x_10:


//--------------------- .nv.shared.reserved.0     --------------------------
	.section	.nv.shared.reserved.0,"aw",@nobits
	.weak		__nv_reservedSMEM_offset_0_alias
	.size		__nv_reservedSMEM_offset_0_alias, 0, 64
	.other		__nv_reservedSMEM_offset_0_alias,@"STO_CUDA_RESERVED_SHARED STV_DEFAULT"
__nv_reservedSMEM_offset_0_alias:
	.zero		0
	.zero		64


//--------------------- .nv.constant0._Z6heat2dPdS_dd --------------------------
	.section	.nv.constant0._Z6heat2dPdS_dd,"a",@progbits
	.sectionflags	@""
	.align	4
.nv.constant0._Z6heat2dPdS_dd:
	.zero		928


//--------------------- SYMBOLS --------------------------

	.type		.nv.reservedSmem.offset0,@object
	.size		.nv.reservedSmem.offset0,0x4
